//
// Generated by NVIDIA NVVM Compiler
//
// Compiler Build ID: CL-36424714
// Cuda compilation tools, release 13.0, V13.0.88
// Based on NVVM 20.0.0
//

.version 9.0
.target sm_100
.address_size 64

	// .globl	_Z9rank_sortPiS_
.global .align 1 .b8 _ZN34_INTERNAL_af8bef4c_4_k_cu_5adf1e284cuda3std3__45__cpo5beginE[1];
.global .align 1 .b8 _ZN34_INTERNAL_af8bef4c_4_k_cu_5adf1e284cuda3std3__45__cpo3endE[1];
.global .align 1 .b8 _ZN34_INTERNAL_af8bef4c_4_k_cu_5adf1e284cuda3std3__45__cpo6cbeginE[1];
.global .align 1 .b8 _ZN34_INTERNAL_af8bef4c_4_k_cu_5adf1e284cuda3std3__45__cpo4cendE[1];
.global .align 1 .b8 _ZN34_INTERNAL_af8bef4c_4_k_cu_5adf1e284cuda3std3__45__cpo6rbeginE[1];
.global .align 1 .b8 _ZN34_INTERNAL_af8bef4c_4_k_cu_5adf1e284cuda3std3__45__cpo4rendE[1];
.global .align 1 .b8 _ZN34_INTERNAL_af8bef4c_4_k_cu_5adf1e284cuda3std3__45__cpo7crbeginE[1];
.global .align 1 .b8 _ZN34_INTERNAL_af8bef4c_4_k_cu_5adf1e284cuda3std3__45__cpo5crendE[1];
.global .align 1 .b8 _ZN34_INTERNAL_af8bef4c_4_k_cu_5adf1e284cuda3std3__436_GLOBAL__N__af8bef4c_4_k_cu_5adf1e286ignoreE[1];
.global .align 1 .b8 _ZN34_INTERNAL_af8bef4c_4_k_cu_5adf1e284cuda3std3__419piecewise_constructE[1];
.global .align 1 .b8 _ZN34_INTERNAL_af8bef4c_4_k_cu_5adf1e284cuda3std3__48in_placeE[1];
.global .align 1 .b8 _ZN34_INTERNAL_af8bef4c_4_k_cu_5adf1e284cuda3std3__420unreachable_sentinelE[1];
.global .align 1 .b8 _ZN34_INTERNAL_af8bef4c_4_k_cu_5adf1e284cuda3std3__47nulloptE[1];
.global .align 1 .b8 _ZN34_INTERNAL_af8bef4c_4_k_cu_5adf1e284cuda3std3__48unexpectE[1];
.global .align 1 .b8 _ZN34_INTERNAL_af8bef4c_4_k_cu_5adf1e284cuda3std6ranges3__45__cpo4swapE[1];
.global .align 1 .b8 _ZN34_INTERNAL_af8bef4c_4_k_cu_5adf1e284cuda3std6ranges3__45__cpo9iter_moveE[1];
.global .align 1 .b8 _ZN34_INTERNAL_af8bef4c_4_k_cu_5adf1e284cuda3std6ranges3__45__cpo5beginE[1];
.global .align 1 .b8 _ZN34_INTERNAL_af8bef4c_4_k_cu_5adf1e284cuda3std6ranges3__45__cpo3endE[1];
.global .align 1 .b8 _ZN34_INTERNAL_af8bef4c_4_k_cu_5adf1e284cuda3std6ranges3__45__cpo6cbeginE[1];
.global .align 1 .b8 _ZN34_INTERNAL_af8bef4c_4_k_cu_5adf1e284cuda3std6ranges3__45__cpo4cendE[1];
.global .align 1 .b8 _ZN34_INTERNAL_af8bef4c_4_k_cu_5adf1e284cuda3std6ranges3__45__cpo7advanceE[1];
.global .align 1 .b8 _ZN34_INTERNAL_af8bef4c_4_k_cu_5adf1e284cuda3std6ranges3__45__cpo9iter_swapE[1];
.global .align 1 .b8 _ZN34_INTERNAL_af8bef4c_4_k_cu_5adf1e284cuda3std6ranges3__45__cpo4nextE[1];
.global .align 1 .b8 _ZN34_INTERNAL_af8bef4c_4_k_cu_5adf1e284cuda3std6ranges3__45__cpo4prevE[1];
.global .align 1 .b8 _ZN34_INTERNAL_af8bef4c_4_k_cu_5adf1e284cuda3std6ranges3__45__cpo4dataE[1];
.global .align 1 .b8 _ZN34_INTERNAL_af8bef4c_4_k_cu_5adf1e284cuda3std6ranges3__45__cpo5cdataE[1];
.global .align 1 .b8 _ZN34_INTERNAL_af8bef4c_4_k_cu_5adf1e284cuda3std6ranges3__45__cpo4sizeE[1];
.global .align 1 .b8 _ZN34_INTERNAL_af8bef4c_4_k_cu_5adf1e284cuda3std6ranges3__45__cpo5ssizeE[1];
.global .align 1 .b8 _ZN34_INTERNAL_af8bef4c_4_k_cu_5adf1e284cuda3std6ranges3__45__cpo8distanceE[1];
.global .align 1 .b8 _ZN34_INTERNAL_af8bef4c_4_k_cu_5adf1e286thrust24THRUST_300001_SM_1000_NS8cuda_cub3parE[1];
.global .align 1 .b8 _ZN34_INTERNAL_af8bef4c_4_k_cu_5adf1e286thrust24THRUST_300001_SM_1000_NS8cuda_cub10par_nosyncE[1];
.global .align 1 .b8 _ZN34_INTERNAL_af8bef4c_4_k_cu_5adf1e286thrust24THRUST_300001_SM_1000_NS6system6detail10sequential3seqE[1];
.global .align 1 .b8 _ZN34_INTERNAL_af8bef4c_4_k_cu_5adf1e286thrust24THRUST_300001_SM_1000_NS6system3cpp3parE[1];
.global .align 1 .b8 _ZN34_INTERNAL_af8bef4c_4_k_cu_5adf1e286thrust24THRUST_300001_SM_1000_NS12placeholders2_1E[1];
.global .align 1 .b8 _ZN34_INTERNAL_af8bef4c_4_k_cu_5adf1e286thrust24THRUST_300001_SM_1000_NS12placeholders2_2E[1];
.global .align 1 .b8 _ZN34_INTERNAL_af8bef4c_4_k_cu_5adf1e286thrust24THRUST_300001_SM_1000_NS12placeholders2_3E[1];
.global .align 1 .b8 _ZN34_INTERNAL_af8bef4c_4_k_cu_5adf1e286thrust24THRUST_300001_SM_1000_NS12placeholders2_4E[1];
.global .align 1 .b8 _ZN34_INTERNAL_af8bef4c_4_k_cu_5adf1e286thrust24THRUST_300001_SM_1000_NS12placeholders2_5E[1];
.global .align 1 .b8 _ZN34_INTERNAL_af8bef4c_4_k_cu_5adf1e286thrust24THRUST_300001_SM_1000_NS12placeholders2_6E[1];
.global .align 1 .b8 _ZN34_INTERNAL_af8bef4c_4_k_cu_5adf1e286thrust24THRUST_300001_SM_1000_NS12placeholders2_7E[1];
.global .align 1 .b8 _ZN34_INTERNAL_af8bef4c_4_k_cu_5adf1e286thrust24THRUST_300001_SM_1000_NS12placeholders2_8E[1];
.global .align 1 .b8 _ZN34_INTERNAL_af8bef4c_4_k_cu_5adf1e286thrust24THRUST_300001_SM_1000_NS12placeholders2_9E[1];
.global .align 1 .b8 _ZN34_INTERNAL_af8bef4c_4_k_cu_5adf1e286thrust24THRUST_300001_SM_1000_NS12placeholders3_10E[1];
.global .align 1 .b8 _ZN34_INTERNAL_af8bef4c_4_k_cu_5adf1e286thrust24THRUST_300001_SM_1000_NS3seqE[1];
.global .align 1 .b8 _ZN34_INTERNAL_af8bef4c_4_k_cu_5adf1e286thrust24THRUST_300001_SM_1000_NS6deviceE[1];

.visible .entry _Z9rank_sortPiS_(
	.param .u64 .ptr .align 1 _Z9rank_sortPiS__param_0,
	.param .u64 .ptr .align 1 _Z9rank_sortPiS__param_1
)
{
	.reg .pred 	%p<42>;
	.reg .b32 	%r<49>;
	.reg .b64 	%rd<13>;

	ld.param.u64 	%rd5, [_Z9rank_sortPiS__param_0];
	ld.param.u64 	%rd4, [_Z9rank_sortPiS__param_1];
	cvta.to.global.u64 	%rd6, %rd5;
	mov.u32 	%r1, %tid.x;
	mul.wide.u32 	%rd7, %r1, 4;
	add.s64 	%rd8, %rd6, %rd7;
	ld.global.u32 	%r2, [%rd8];
	add.s64 	%rd12, %rd6, 16;
	mov.b32 	%r47, 0;
	mov.u32 	%r48, %r47;
$L__BB0_1:
	ld.global.u32 	%r8, [%rd12+-16];
	setp.gt.s32 	%p1, %r2, %r8;
	setp.eq.s32 	%p2, %r2, %r8;
	setp.lt.u32 	%p3, %r48, %r1;
	and.pred  	%p4, %p2, %p3;
	or.pred  	%p5, %p1, %p4;
	selp.u32 	%r11, 1, 0, %p5;
	add.s32 	%r12, %r47, %r11;
	ld.global.u32 	%r13, [%rd12+-12];
	setp.gt.s32 	%p6, %r2, %r13;
	setp.eq.s32 	%p7, %r2, %r13;
	add.s32 	%r15, %r48, 1;
	setp.lt.u32 	%p8, %r15, %r1;
	and.pred  	%p9, %p7, %p8;
	or.pred  	%p10, %p6, %p9;
	selp.u32 	%r16, 1, 0, %p10;
	add.s32 	%r17, %r12, %r16;
	ld.global.u32 	%r18, [%rd12+-8];
	setp.gt.s32 	%p11, %r2, %r18;
	setp.eq.s32 	%p12, %r2, %r18;
	add.s32 	%r20, %r48, 2;
	setp.lt.u32 	%p13, %r20, %r1;
	and.pred  	%p14, %p12, %p13;
	or.pred  	%p15, %p11, %p14;
	selp.u32 	%r21, 1, 0, %p15;
	add.s32 	%r22, %r17, %r21;
	ld.global.u32 	%r23, [%rd12+-4];
	setp.gt.s32 	%p16, %r2, %r23;
	setp.eq.s32 	%p17, %r2, %r23;
	add.s32 	%r25, %r48, 3;
	setp.lt.u32 	%p18, %r25, %r1;
	and.pred  	%p19, %p17, %p18;
	or.pred  	%p20, %p16, %p19;
	selp.u32 	%r26, 1, 0, %p20;
	add.s32 	%r27, %r22, %r26;
	ld.global.u32 	%r28, [%rd12];
	setp.gt.s32 	%p21, %r2, %r28;
	setp.eq.s32 	%p22, %r2, %r28;
	add.s32 	%r30, %r48, 4;
	setp.lt.u32 	%p23, %r30, %r1;
	and.pred  	%p24, %p22, %p23;
	or.pred  	%p25, %p21, %p24;
	selp.u32 	%r31, 1, 0, %p25;
	add.s32 	%r32, %r27, %r31;
	ld.global.u32 	%r33, [%rd12+4];
	setp.gt.s32 	%p26, %r2, %r33;
	setp.eq.s32 	%p27, %r2, %r33;
	add.s32 	%r35, %r48, 5;
	setp.lt.u32 	%p28, %r35, %r1;
	and.pred  	%p29, %p27, %p28;
	or.pred  	%p30, %p26, %p29;
	selp.u32 	%r36, 1, 0, %p30;
	add.s32 	%r37, %r32, %r36;
	ld.global.u32 	%r38, [%rd12+8];
	setp.gt.s32 	%p31, %r2, %r38;
	setp.eq.s32 	%p32, %r2, %r38;
	add.s32 	%r40, %r48, 6;
	setp.lt.u32 	%p33, %r40, %r1;
	and.pred  	%p34, %p32, %p33;
	or.pred  	%p35, %p31, %p34;
	selp.u32 	%r41, 1, 0, %p35;
	add.s32 	%r42, %r37, %r41;
	ld.global.u32 	%r43, [%rd12+12];
	setp.gt.s32 	%p36, %r2, %r43;
	setp.eq.s32 	%p37, %r2, %r43;
	add.s32 	%r45, %r48, 7;
	setp.lt.u32 	%p38, %r45, %r1;
	and.pred  	%p39, %p37, %p38;
	or.pred  	%p40, %p36, %p39;
	selp.u32 	%r46, 1, 0, %p40;
	add.s32 	%r47, %r42, %r46;
	add.s64 	%rd12, %rd12, 32;
	add.s32 	%r48, %r48, 8;
	setp.ne.s32 	%p41, %r48, 512;
	@%p41 bra 	$L__BB0_1;
	cvta.to.global.u64 	%rd9, %rd4;
	mul.wide.u32 	%rd10, %r47, 4;
	add.s64 	%rd11, %rd9, %rd10;
	st.global.u32 	[%rd11], %r2;
	ret;

}
	// .globl	_ZN3cub18CUB_300001_SM_10006detail11EmptyKernelIvEEvv
.visible .entry _ZN3cub18CUB_300001_SM_10006detail11EmptyKernelIvEEvv()
{


	ret;

}


// ===== COMPILED SASS (sm_100) =====

	.target	sm_100

	.elftype	@"ET_EXEC"


//--------------------- .note.nv.tkinfo           --------------------------
	.section	.note.nv.tkinfo,"",@"SHT_NOTE"
	.sectionflags	@"SHF_NOTE_NV_TKINFO"
	.tkinfo
        /*0018*/ 	.word	0x00000002
        /*0030*/ 	.string	""
        /*0030*/ 	.string	"ptxas"
        /*0030*/ 	.string	"Cuda compilation tools, release 13.0, V13.0.88"
        /*0030*/ 	.string	"Build cuda_13.0.r13.0/compiler.36424714_0"
        /*0030*/ 	.string	"-arch sm_100 -m 64 "



//--------------------- .note.nv.cuinfo           --------------------------
	.section	.note.nv.cuinfo,"",@"SHT_NOTE"
	.sectionflags	@"SHF_NOTE_NV_CUINFO"
        /*0018*/ 	.short	0x0002
        /*001a*/ 	.short	0x0064
        /*001c*/ 	.short	0x0082
	.zero		2


//--------------------- .nv.info                  --------------------------
	.section	.nv.info,"",@"SHT_CUDA_INFO"
	.align	4


	//----- nvinfo : EIATTR_REGCOUNT
	.align		4
        /*0000*/ 	.byte	0x04, 0x2f
        /*0002*/ 	.short	(.L_46 - .L_45)
	.align		4
.L_45:
        /*0004*/ 	.word	index@(_Z9rank_sortPiS_)
        /*0008*/ 	.word	0x00000013


	//----- nvinfo : EIATTR_FRAME_SIZE
	.align		4
.L_46:
        /*000c*/ 	.byte	0x04, 0x11
        /*000e*/ 	.short	(.L_48 - .L_47)
	.align		4
.L_47:
        /*0010*/ 	.word	index@(_Z9rank_sortPiS_)
        /*0014*/ 	.word	0x00000000


	//----- nvinfo : EIATTR_REGCOUNT
	.align		4
.L_48:
        /*0018*/ 	.byte	0x04, 0x2f
        /*001a*/ 	.short	(.L_50 - .L_49)
	.align		4
.L_49:
        /*001c*/ 	.word	index@(_ZN3cub18CUB_300001_SM_10006detail11EmptyKernelIvEEvv)
        /*0020*/ 	.word	0x00000004


	//----- nvinfo : EIATTR_FRAME_SIZE
	.align		4
.L_50:
        /*0024*/ 	.byte	0x04, 0x11
        /*0026*/ 	.short	(.L_52 - .L_51)
	.align		4
.L_51:
        /*0028*/ 	.word	index@(_ZN3cub18CUB_300001_SM_10006detail11EmptyKernelIvEEvv)
        /*002c*/ 	.word	0x00000000


	//----- nvinfo : EIATTR_MIN_STACK_SIZE
	.align		4
.L_52:
        /*0030*/ 	.byte	0x04, 0x12
        /*0032*/ 	.short	(.L_54 - .L_53)
	.align		4
.L_53:
        /*0034*/ 	.word	index@(_ZN3cub18CUB_300001_SM_10006detail11EmptyKernelIvEEvv)
        /*0038*/ 	.word	0x00000000


	//----- nvinfo : EIATTR_MIN_STACK_SIZE
	.align		4
.L_54:
        /*003c*/ 	.byte	0x04, 0x12
        /*003e*/ 	.short	(.L_56 - .L_55)
	.align		4
.L_55:
        /*0040*/ 	.word	index@(_Z9rank_sortPiS_)
        /*0044*/ 	.word	0x00000000
.L_56:


//--------------------- .nv.compat                --------------------------
	.section	.nv.compat,"",@"SHT_CUDA_COMPAT_INFO"
	.align	4
        /*0000*/ 	.byte	0x02, 0x09, 0x00, 0x00, 0x02, 0x02, 0x01, 0x00, 0x02, 0x05, 0x05, 0x00, 0x03, 0x07, 0x01, 0x01
        /*0010*/ 	.byte	0x02, 0x03, 0x00, 0x00, 0x02, 0x06, 0x01, 0x00, 0x04, 0x0b, 0x08, 0x00, 0x09, 0x00, 0x00, 0x00
        /*0020*/ 	.byte	0x00, 0x00, 0x00, 0x00


//--------------------- .nv.info._ZN3cub18CUB_300001_SM_10006detail11EmptyKernelIvEEvv --------------------------
	.section	.nv.info._ZN3cub18CUB_300001_SM_10006detail11EmptyKernelIvEEvv,"",@"SHT_CUDA_INFO"
	.sectionflags	@""
	.align	4


	//----- nvinfo : EIATTR_CUDA_API_VERSION
	.align		4
        /*0000*/ 	.byte	0x04, 0x37
        /*0002*/ 	.short	(.L_58 - .L_57)
.L_57:
        /*0004*/ 	.word	0x00000082


	//----- nvinfo : EIATTR_SPARSE_MMA_MASK
	.align		4
.L_58:
        /*0008*/ 	.byte	0x03, 0x50
        /*000a*/ 	.short	0x0000


	//----- nvinfo : EIATTR_MAXREG_COUNT
	.align		4
        /*000c*/ 	.byte	0x03, 0x1b
        /*000e*/ 	.short	0x00ff


	//----- nvinfo : EIATTR_MERCURY_ISA_VERSION
	.align		4
        /*0010*/ 	.byte	0x03, 0x5f
        /*0012*/ 	.short	0x0101


	//----- nvinfo : EIATTR_VRC_CTA_INIT_COUNT
	.align		4
        /*0014*/ 	.byte	0x02, 0x4a
	.zero		1
	.zero		1


	//----- nvinfo : EIATTR_EXIT_INSTR_OFFSETS
	.align		4
        /*0018*/ 	.byte	0x04, 0x1c
        /*001a*/ 	.short	(.L_60 - .L_59)


	//   ....[0]....
.L_59:
        /*001c*/ 	.word	0x00000010


	//----- nvinfo : EIATTR_SW_WAR
	.align		4
.L_60:
        /*0020*/ 	.byte	0x04, 0x36
        /*0022*/ 	.short	(.L_62 - .L_61)
.L_61:
        /*0024*/ 	.word	0x00000008
.L_62:


//--------------------- .nv.info._Z9rank_sortPiS_ --------------------------
	.section	.nv.info._Z9rank_sortPiS_,"",@"SHT_CUDA_INFO"
	.sectionflags	@""
	.align	4


	//----- nvinfo : EIATTR_CUDA_API_VERSION
	.align		4
        /*0000*/ 	.byte	0x04, 0x37
        /*0002*/ 	.short	(.L_64 - .L_63)
.L_63:
        /*0004*/ 	.word	0x00000082


	//----- nvinfo : EIATTR_KPARAM_INFO
	.align		4
.L_64:
        /*0008*/ 	.byte	0x04, 0x17
        /*000a*/ 	.short	(.L_66 - .L_65)
.L_65:
        /*000c*/ 	.word	0x00000000
        /*0010*/ 	.short	0x0001
        /*0012*/ 	.short	0x0008
        /*0014*/ 	.byte	0x00, 0xf5, 0x21, 0x00


	//----- nvinfo : EIATTR_KPARAM_INFO
	.align		4
.L_66:
        /*0018*/ 	.byte	0x04, 0x17
        /*001a*/ 	.short	(.L_68 - .L_67)
.L_67:
        /*001c*/ 	.word	0x00000000
        /*0020*/ 	.short	0x0000
        /*0022*/ 	.short	0x0000
        /*0024*/ 	.byte	0x00, 0xf5, 0x21, 0x00


	//----- nvinfo : EIATTR_SPARSE_MMA_MASK
	.align		4
.L_68:
        /*0028*/ 	.byte	0x03, 0x50
        /*002a*/ 	.short	0x0000


	//----- nvinfo : EIATTR_MAXREG_COUNT
	.align		4
        /*002c*/ 	.byte	0x03, 0x1b
        /*002e*/ 	.short	0x00ff


	//----- nvinfo : EIATTR_MERCURY_ISA_VERSION
	.align		4
        /*0030*/ 	.byte	0x03, 0x5f
        /*0032*/ 	.short	0x0101


	//----- nvinfo : EIATTR_VRC_CTA_INIT_COUNT
	.align		4
        /*0034*/ 	.byte	0x02, 0x4a
	.zero		1
	.zero		1


	//----- nvinfo : EIATTR_EXIT_INSTR_OFFSETS
	.align		4
        /*0038*/ 	.byte	0x04, 0x1c
        /*003a*/ 	.short	(.L_70 - .L_69)


	//   ....[0]....
.L_69:
        /*003c*/ 	.word	0x000004c0


	//----- nvinfo : EIATTR_CBANK_PARAM_SIZE
	.align		4
.L_70:
        /*0040*/ 	.byte	0x03, 0x19
        /*0042*/ 	.short	0x0010


	//----- nvinfo : EIATTR_PARAM_CBANK
	.align		4
        /*0044*/ 	.byte	0x04, 0x0a
        /*0046*/ 	.short	(.L_72 - .L_71)
	.align		4
.L_71:
        /*0048*/ 	.word	index@(.nv.constant0._Z9rank_sortPiS_)
        /*004c*/ 	.short	0x0380
        /*004e*/ 	.short	0x0010


	//----- nvinfo : EIATTR_SW_WAR
	.align		4
.L_72:
        /*0050*/ 	.byte	0x04, 0x36
        /*0052*/ 	.short	(.L_74 - .L_73)
.L_73:
        /*0054*/ 	.word	0x00000008
.L_74:


//--------------------- .nv.callgraph             --------------------------
	.section	.nv.callgraph,"",@"SHT_CUDA_CALLGRAPH"
	.align	4
	.sectionentsize	8
	.align		4
        /*0000*/ 	.word	0x00000000
	.align		4
        /*0004*/ 	.word	0xffffffff
	.align		4
        /*0008*/ 	.word	0x00000000
	.align		4
        /*000c*/ 	.word	0xfffffffe
	.align		4
        /*0010*/ 	.word	0x00000000
	.align		4
        /*0014*/ 	.word	0xfffffffd
	.align		4
        /*0018*/ 	.word	0x00000000
	.align		4
        /*001c*/ 	.word	0xfffffffc


//--------------------- .nv.constant4             --------------------------
	.section	.nv.constant4,"a",@progbits
	.align	8
	.align		8
.nv.constant4:
        /*0000*/ 	.dword	_ZN34_INTERNAL_af8bef4c_4_k_cu_5adf1e284cuda3std3__45__cpo5beginE
	.align		8
        /*0008*/ 	.dword	_ZN34_INTERNAL_af8bef4c_4_k_cu_5adf1e284cuda3std3__45__cpo3endE
	.align		8
        /*0010*/ 	.dword	_ZN34_INTERNAL_af8bef4c_4_k_cu_5adf1e284cuda3std3__45__cpo6cbeginE
	.align		8
        /*0018*/ 	.dword	_ZN34_INTERNAL_af8bef4c_4_k_cu_5adf1e284cuda3std3__45__cpo4cendE
	.align		8
        /*0020*/ 	.dword	_ZN34_INTERNAL_af8bef4c_4_k_cu_5adf1e284cuda3std3__45__cpo6rbeginE
	.align		8
        /*0028*/ 	.dword	_ZN34_INTERNAL_af8bef4c_4_k_cu_5adf1e284cuda3std3__45__cpo4rendE
	.align		8
        /*0030*/ 	.dword	_ZN34_INTERNAL_af8bef4c_4_k_cu_5adf1e284cuda3std3__45__cpo7crbeginE
	.align		8
        /*0038*/ 	.dword	_ZN34_INTERNAL_af8bef4c_4_k_cu_5adf1e284cuda3std3__45__cpo5crendE
	.align		8
        /*0040*/ 	.dword	_ZN34_INTERNAL_af8bef4c_4_k_cu_5adf1e284cuda3std3__436_GLOBAL__N__af8bef4c_4_k_cu_5adf1e286ignoreE
	.align		8
        /*0048*/ 	.dword	_ZN34_INTERNAL_af8bef4c_4_k_cu_5adf1e284cuda3std3__419piecewise_constructE
	.align		8
        /*0050*/ 	.dword	_ZN34_INTERNAL_af8bef4c_4_k_cu_5adf1e284cuda3std3__48in_placeE
	.align		8
        /*0058*/ 	.dword	_ZN34_INTERNAL_af8bef4c_4_k_cu_5adf1e284cuda3std3__420unreachable_sentinelE
	.align		8
        /*0060*/ 	.dword	_ZN34_INTERNAL_af8bef4c_4_k_cu_5adf1e284cuda3std3__47nulloptE
	.align		8
        /*0068*/ 	.dword	_ZN34_INTERNAL_af8bef4c_4_k_cu_5adf1e284cuda3std3__48unexpectE
	.align		8
        /*0070*/ 	.dword	_ZN34_INTERNAL_af8bef4c_4_k_cu_5adf1e284cuda3std6ranges3__45__cpo4swapE
	.align		8
        /*0078*/ 	.dword	_ZN34_INTERNAL_af8bef4c_4_k_cu_5adf1e284cuda3std6ranges3__45__cpo9iter_moveE
	.align		8
        /*0080*/ 	.dword	_ZN34_INTERNAL_af8bef4c_4_k_cu_5adf1e284cuda3std6ranges3__45__cpo5beginE
	.align		8
        /*0088*/ 	.dword	_ZN34_INTERNAL_af8bef4c_4_k_cu_5adf1e284cuda3std6ranges3__45__cpo3endE
	.align		8
        /*0090*/ 	.dword	_ZN34_INTERNAL_af8bef4c_4_k_cu_5adf1e284cuda3std6ranges3__45__cpo6cbeginE
	.align		8
        /*0098*/ 	.dword	_ZN34_INTERNAL_af8bef4c_4_k_cu_5adf1e284cuda3std6ranges3__45__cpo4cendE
	.align		8
        /*00a0*/ 	.dword	_ZN34_INTERNAL_af8bef4c_4_k_cu_5adf1e284cuda3std6ranges3__45__cpo7advanceE
	.align		8
        /*00a8*/ 	.dword	_ZN34_INTERNAL_af8bef4c_4_k_cu_5adf1e284cuda3std6ranges3__45__cpo9iter_swapE
	.align		8
        /*00b0*/ 	.dword	_ZN34_INTERNAL_af8bef4c_4_k_cu_5adf1e284cuda3std6ranges3__45__cpo4nextE
	.align		8
        /*00b8*/ 	.dword	_ZN34_INTERNAL_af8bef4c_4_k_cu_5adf1e284cuda3std6ranges3__45__cpo4prevE
	.align		8
        /*00c0*/ 	.dword	_ZN34_INTERNAL_af8bef4c_4_k_cu_5adf1e284cuda3std6ranges3__45__cpo4dataE
	.align		8
        /*00c8*/ 	.dword	_ZN34_INTERNAL_af8bef4c_4_k_cu_5adf1e284cuda3std6ranges3__45__cpo5cdataE
	.align		8
        /*00d0*/ 	.dword	_ZN34_INTERNAL_af8bef4c_4_k_cu_5adf1e284cuda3std6ranges3__45__cpo4sizeE
	.align		8
        /*00d8*/ 	.dword	_ZN34_INTERNAL_af8bef4c_4_k_cu_5adf1e284cuda3std6ranges3__45__cpo5ssizeE
	.align		8
        /*00e0*/ 	.dword	_ZN34_INTERNAL_af8bef4c_4_k_cu_5adf1e284cuda3std6ranges3__45__cpo8distanceE
	.align		8
        /*00e8*/ 	.dword	_ZN34_INTERNAL_af8bef4c_4_k_cu_5adf1e286thrust24THRUST_300001_SM_1000_NS8cuda_cub3parE
	.align		8
        /*00f0*/ 	.dword	_ZN34_INTERNAL_af8bef4c_4_k_cu_5adf1e286thrust24THRUST_300001_SM_1000_NS8cuda_cub10par_nosyncE
	.align		8
        /*00f8*/ 	.dword	_ZN34_INTERNAL_af8bef4c_4_k_cu_5adf1e286thrust24THRUST_300001_SM_1000_NS6system6detail10sequential3seqE
	.align		8
        /*0100*/ 	.dword	_ZN34_INTERNAL_af8bef4c_4_k_cu_5adf1e286thrust24THRUST_300001_SM_1000_NS6system3cpp3parE
	.align		8
        /*0108*/ 	.dword	_ZN34_INTERNAL_af8bef4c_4_k_cu_5adf1e286thrust24THRUST_300001_SM_1000_NS12placeholders2_1E
	.align		8
        /*0110*/ 	.dword	_ZN34_INTERNAL_af8bef4c_4_k_cu_5adf1e286thrust24THRUST_300001_SM_1000_NS12placeholders2_2E
	.align		8
        /*0118*/ 	.dword	_ZN34_INTERNAL_af8bef4c_4_k_cu_5adf1e286thrust24THRUST_300001_SM_1000_NS12placeholders2_3E
	.align		8
        /*0120*/ 	.dword	_ZN34_INTERNAL_af8bef4c_4_k_cu_5adf1e286thrust24THRUST_300001_SM_1000_NS12placeholders2_4E
	.align		8
        /*0128*/ 	.dword	_ZN34_INTERNAL_af8bef4c_4_k_cu_5adf1e286thrust24THRUST_300001_SM_1000_NS12placeholders2_5E
	.align		8
        /*0130*/ 	.dword	_ZN34_INTERNAL_af8bef4c_4_k_cu_5adf1e286thrust24THRUST_300001_SM_1000_NS12placeholders2_6E
	.align		8
        /*0138*/ 	.dword	_ZN34_INTERNAL_af8bef4c_4_k_cu_5adf1e286thrust24THRUST_300001_SM_1000_NS12placeholders2_7E
	.align		8
        /*0140*/ 	.dword	_ZN34_INTERNAL_af8bef4c_4_k_cu_5adf1e286thrust24THRUST_300001_SM_1000_NS12placeholders2_8E
	.align		8
        /*0148*/ 	.dword	_ZN34_INTERNAL_af8bef4c_4_k_cu_5adf1e286thrust24THRUST_300001_SM_1000_NS12placeholders2_9E
	.align		8
        /*0150*/ 	.dword	_ZN34_INTERNAL_af8bef4c_4_k_cu_5adf1e286thrust24THRUST_300001_SM_1000_NS12placeholders3_10E
	.align		8
        /*0158*/ 	.dword	_ZN34_INTERNAL_af8bef4c_4_k_cu_5adf1e286thrust24THRUST_300001_SM_1000_NS3seqE
	.align		8
        /*0160*/ 	.dword	_ZN34_INTERNAL_af8bef4c_4_k_cu_5adf1e286thrust24THRUST_300001_SM_1000_NS6deviceE


//--------------------- .text._ZN3cub18CUB_300001_SM_10006detail11EmptyKernelIvEEvv --------------------------
	.section	.text._ZN3cub18CUB_300001_SM_10006detail11EmptyKernelIvEEvv,"ax",@progbits
	.align	128
        .global         _ZN3cub18CUB_300001_SM_10006detail11EmptyKernelIvEEvv
        .type           _ZN3cub18CUB_300001_SM_10006detail11EmptyKernelIvEEvv,@function
        .size           _ZN3cub18CUB_300001_SM_10006detail11EmptyKernelIvEEvv,(.L_x_3 - _ZN3cub18CUB_300001_SM_10006detail11EmptyKernelIvEEvv)
        .other          _ZN3cub18CUB_300001_SM_10006detail11EmptyKernelIvEEvv,@"STO_CUDA_ENTRY STV_DEFAULT"
_ZN3cub18CUB_300001_SM_10006detail11EmptyKernelIvEEvv:
.text._ZN3cub18CUB_300001_SM_10006detail11EmptyKernelIvEEvv:
[----:B------:R-:W-:Y:S01]  /*0000*/  LDC R1, c[0x0][0x37c] ;  /* 0x0000df00ff017b82 */ /* 0x000fe20000000800 */
[----:B------:R-:W-:Y:S05]  /*0010*/  EXIT ;  /* 0x000000000000794d */ /* 0x000fea0003800000 */
.L_x_0:
[----:B------:R-:W-:-:S00]  /*0020*/  BRA `(.L_x_0) ;  /* 0xfffffffc00fc7947 */ /* 0x000fc0000383ffff */
[----:B------:R-:W-:-:S00]  /*0030*/  NOP ;  /* 0x0000000000007918 */ /* 0x000fc00000000000 */
        /* <DEDUP_REMOVED lines=12> */
.L_x_3:


//--------------------- .text._Z9rank_sortPiS_    --------------------------
	.section	.text._Z9rank_sortPiS_,"ax",@progbits
	.align	128
        .global         _Z9rank_sortPiS_
        .type           _Z9rank_sortPiS_,@function
        .size           _Z9rank_sortPiS_,(.L_x_4 - _Z9rank_sortPiS_)
        .other          _Z9rank_sortPiS_,@"STO_CUDA_ENTRY STV_DEFAULT"
_Z9rank_sortPiS_:
.text._Z9rank_sortPiS_:
[----:B------:R-:W-:Y:S01]  /*0000*/  LDC R1, c[0x0][0x37c] ;  /* 0x0000df00ff017b82 */ /* 0x000fe20000000800 */
[----:B------:R-:W0:Y:S07]  /*0010*/  S2R R9, SR_TID.X ;  /* 0x0000000000097919 */ /* 0x000e2e0000002100 */
[----:B------:R-:W0:Y:S01]  /*0020*/  LDC.64 R2, c[0x0][0x380] ;  /* 0x0000e000ff027b82 */ /* 0x000e220000000a00 */
[----:B------:R-:W1:Y:S01]  /*0030*/  LDCU.64 UR4, c[0x0][0x380] ;  /* 0x00007000ff0477ac */ /* 0x000e620008000a00 */
[----:B------:R-:W2:Y:S01]  /*0040*/  LDCU.64 UR8, c[0x0][0x358] ;  /* 0x00006b00ff0877ac */ /* 0x000ea20008000a00 */
[----:B------:R-:W-:Y:S01]  /*0050*/  IMAD.MOV.U32 R7, RZ, RZ, RZ ;  /* 0x000000ffff077224 */ /* 0x000fe200078e00ff */
[----:B-1----:R-:W-:-:S04]  /*0060*/  UIADD3 UR4, UP0, UPT, UR4, 0x10, URZ ;  /* 0x0000001004047890 */ /* 0x002fc8000ff1e0ff */
[----:B------:R-:W-:Y:S01]  /*0070*/  UIADD3.X UR5, UPT, UPT, URZ, UR5, URZ, UP0, !UPT ;  /* 0x00000005ff057290 */ /* 0x000fe200087fe4ff */
[----:B0-----:R-:W-:-:S05]  /*0080*/  IMAD.WIDE.U32 R2, R9, 0x4, R2 ;  /* 0x0000000409027825 */ /* 0x001fca00078e0002 */
[----:B--2---:R0:W5:Y:S02]  /*0090*/  LDG.E R5, desc[UR8][R2.64] ;  /* 0x0000000802057981 */ /* 0x004164000c1e1900 */
[----:B0-----:R-:W-:Y:S02]  /*00a0*/  IMAD.U32 R3, RZ, RZ, UR5 ;  /* 0x00000005ff037e24 */ /* 0x001fe4000f8e00ff */
[----:B------:R-:W-:Y:S01]  /*00b0*/  IMAD.U32 R2, RZ, RZ, UR4 ;  /* 0x00000004ff027e24 */ /* 0x000fe2000f8e00ff */
[----:B------:R-:W-:-:S06]  /*00c0*/  UMOV UR4, URZ ;  /* 0x000000ff00047c82 */ /* 0x000fcc0008000000 */
.L_x_1:
[----:B------:R-:W2:Y:S04]  /*00d0*/  LDG.E R0, desc[UR8][R2.64+-0x10] ;  /* 0xfffff00802007981 */ /* 0x000ea8000c1e1900 */
[----:B------:R-:W3:Y:S04]  /*00e0*/  LDG.E R4, desc[UR8][R2.64+-0xc] ;  /* 0xfffff40802047981 */ /* 0x000ee8000c1e1900 */
[----:B------:R-:W4:Y:S04]  /*00f0*/  LDG.E R6, desc[UR8][R2.64+-0x8] ;  /* 0xfffff80802067981 */ /* 0x000f28000c1e1900 */
[----:B------:R-:W4:Y:S04]  /*0100*/  LDG.E R8, desc[UR8][R2.64+-0x4] ;  /* 0xfffffc0802087981 */ /* 0x000f28000c1e1900 */
[----:B------:R-:W4:Y:S04]  /*0110*/  LDG.E R10, desc[UR8][R2.64] ;  /* 0x00000008020a7981 */ /* 0x000f28000c1e1900 */
[----:B------:R-:W4:Y:S04]  /*0120*/  LDG.E R12, desc[UR8][R2.64+0x4] ;  /* 0x00000408020c7981 */ /* 0x000f28000c1e1900 */
[----:B------:R-:W4:Y:S04]  /*0130*/  LDG.E R14, desc[UR8][R2.64+0x8] ;  /* 0x00000808020e7981 */ /* 0x000f28000c1e1900 */
[----:B------:R-:W4:Y:S01]  /*0140*/  LDG.E R16, desc[UR8][R2.64+0xc] ;  /* 0x00000c0802107981 */ /* 0x000f22000c1e1900 */
[----:B------:R-:W-:Y:S01]  /*0150*/  ISETP.LE.U32.AND P0, PT, R9, UR4, PT ;  /* 0x0000000409007c0c */ /* 0x000fe2000bf03070 */
[----:B------:R-:W-:-:S02]  /*0160*/  UIADD3 UR5, UPT, UPT, UR4, 0x1, URZ ;  /* 0x0000000104057890 */ /* 0x000fc4000fffe0ff */
[----:B------:R-:W-:-:S04]  /*0170*/  UIADD3 UR6, UPT, UPT, UR4, 0x6, URZ ;  /* 0x0000000604067890 */ /* 0x000fc8000fffe0ff */
[----:B------:R-:W-:Y:S01]  /*0180*/  ISETP.LE.U32.AND P2, PT, R9, UR5, PT ;  /* 0x0000000509007c0c */ /* 0x000fe2000bf43070 */
[----:B------:R-:W-:-:S06]  /*0190*/  UIADD3 UR5, UPT, UPT, UR4, 0x2, URZ ;  /* 0x0000000204057890 */ /* 0x000fcc000fffe0ff */
[----:B------:R-:W-:Y:S01]  /*01a0*/  ISETP.LE.U32.AND P1, PT, R9, UR5, PT ;  /* 0x0000000509007c0c */ /* 0x000fe2000bf23070 */
[----:B------:R-:W-:Y:S01]  /*01b0*/  UIADD3 UR5, UPT, UPT, UR4, 0x3, URZ ;  /* 0x0000000304057890 */ /* 0x000fe2000fffe0ff */
[----:B--2--5:R-:W-:-:S04]  /*01c0*/  ISETP.EQ.AND P0, PT, R5, R0, !P0 ;  /* 0x000000000500720c */ /* 0x024fc80004702270 */
[----:B------:R-:W-:Y:S01]  /*01d0*/  ISETP.GT.OR P0, PT, R5, R0, P0 ;  /* 0x000000000500720c */ /* 0x000fe20000704670 */
[----:B------:R-:W-:Y:S01]  /*01e0*/  VIADD R0, R7, 0x1 ;  /* 0x0000000107007836 */ /* 0x000fe20000000000 */
[C---:B---3--:R-:W-:Y:S02]  /*01f0*/  ISETP.EQ.AND P2, PT, R5.reuse, R4, !P2 ;  /* 0x000000040500720c */ /* 0x048fe40005742270 */
[C---:B----4-:R-:W-:Y:S02]  /*0200*/  ISETP.EQ.AND P1, PT, R5.reuse, R6, !P1 ;  /* 0x000000060500720c */ /* 0x050fe40004f22270 */
[C---:B------:R-:W-:Y:S02]  /*0210*/  ISETP.GT.OR P2, PT, R5.reuse, R4, P2 ;  /* 0x000000040500720c */ /* 0x040fe40001744670 */
[----:B------:R-:W-:-:S05]  /*0220*/  ISETP.GT.OR P1, PT, R5, R6, P1 ;  /* 0x000000060500720c */ /* 0x000fca0000f24670 */
[----:B------:R-:W-:Y:S01]  /*0230*/  @!P0 IMAD.MOV R0, RZ, RZ, R7 ;  /* 0x000000ffff008224 */ /* 0x000fe200078e0207 */
[----:B------:R-:W-:Y:S01]  /*0240*/  ISETP.LE.U32.AND P0, PT, R9, UR5, PT ;  /* 0x0000000509007c0c */ /* 0x000fe2000bf03070 */
[----:B------:R-:W-:Y:S02]  /*0250*/  UIADD3 UR5, UPT, UPT, UR4, 0x4, URZ ;  /* 0x0000000404057890 */ /* 0x000fe4000fffe0ff */
[----:B------:R-:W-:Y:S01]  /*0260*/  VIADD R4, R0, 0x1 ;  /* 0x0000000100047836 */ /* 0x000fe20000000000 */
[-C--:B------:R-:W-:Y:S01]  /*0270*/  ISETP.EQ.AND P0, PT, R5, R8.reuse, !P0 ;  /* 0x000000080500720c */ /* 0x080fe20004702270 */
[----:B------:R-:W-:Y:S02]  /*0280*/  @!P2 IMAD.MOV R4, RZ, RZ, R0 ;  /* 0x000000ffff04a224 */ /* 0x000fe400078e0200 */
[----:B------:R-:W-:Y:S01]  /*0290*/  ISETP.LE.U32.AND P2, PT, R9, UR5, PT ;  /* 0x0000000509007c0c */ /* 0x000fe2000bf43070 */
[----:B------:R-:W-:Y:S01]  /*02a0*/  UIADD3 UR5, UPT, UPT, UR4, 0x5, URZ ;  /* 0x0000000504057890 */ /* 0x000fe2000fffe0ff */
[C---:B------:R-:W-:Y:S01]  /*02b0*/  ISETP.GT.OR P0, PT, R5.reuse, R8, P0 ;  /* 0x000000080500720c */ /* 0x040fe20000704670 */
[----:B------:R-:W-:Y:S01]  /*02c0*/  VIADD R0, R4, 0x1 ;  /* 0x0000000104007836 */ /* 0x000fe20000000000 */
[----:B------:R-:W-:Y:S01]  /*02d0*/  ISETP.EQ.AND P2, PT, R5, R10, !P2 ;  /* 0x0000000a0500720c */ /* 0x000fe20005742270 */
[----:B------:R-:W-:-:S03]  /*02e0*/  @!P1 IMAD.MOV R0, RZ, RZ, R4 ;  /* 0x000000ffff009224 */ /* 0x000fc600078e0204 */
[----:B------:R-:W-:Y:S01]  /*02f0*/  ISETP.GT.OR P1, PT, R5, R10, P2 ;  /* 0x0000000a0500720c */ /* 0x000fe20001724670 */
[----:B------:R-:W-:Y:S01]  /*0300*/  VIADD R4, R0, 0x1 ;  /* 0x0000000100047836 */ /* 0x000fe20000000000 */
[----:B------:R-:W-:Y:S01]  /*0310*/  ISETP.LE.U32.AND P2, PT, R9, UR5, PT ;  /* 0x0000000509007c0c */ /* 0x000fe2000bf43070 */
[----:B------:R-:W-:Y:S02]  /*0320*/  UIADD3 UR5, UPT, UPT, UR4, 0x7, URZ ;  /* 0x0000000704057890 */ /* 0x000fe4000fffe0ff */
[----:B------:R-:W-:Y:S01]  /*0330*/  UIADD3 UR4, UPT, UPT, UR4, 0x8, URZ ;  /* 0x0000000804047890 */ /* 0x000fe2000fffe0ff */
[-C--:B------:R-:W-:Y:S01]  /*0340*/  ISETP.EQ.AND P2, PT, R5, R12.reuse, !P2 ;  /* 0x0000000c0500720c */ /* 0x080fe20005742270 */
[----:B------:R-:W-:Y:S01]  /*0350*/  @!P0 IMAD.MOV R4, RZ, RZ, R0 ;  /* 0x000000ffff048224 */ /* 0x000fe200078e0200 */
[----:B------:R-:W-:Y:S01]  /*0360*/  ISETP.LE.U32.AND P0, PT, R9, UR6, PT ;  /* 0x0000000609007c0c */ /* 0x000fe2000bf03070 */
[----:B------:R-:W-:Y:S01]  /*0370*/  UISETP.NE.AND UP0, UPT, UR4, 0x200, UPT ;  /* 0x000002000400788c */ /* 0x000fe2000bf05270 */
[C---:B------:R-:W-:Y:S01]  /*0380*/  ISETP.GT.OR P2, PT, R5.reuse, R12, P2 ;  /* 0x0000000c0500720c */ /* 0x040fe20001744670 */
[----:B------:R-:W-:Y:S01]  /*0390*/  VIADD R0, R4, 0x1 ;  /* 0x0000000104007836 */ /* 0x000fe20000000000 */
[----:B------:R-:W-:Y:S01]  /*03a0*/  ISETP.EQ.AND P0, PT, R5, R14, !P0 ;  /* 0x0000000e0500720c */ /* 0x000fe20004702270 */
[----:B------:R-:W-:Y:S01]  /*03b0*/  @!P1 IMAD.MOV R0, RZ, RZ, R4 ;  /* 0x000000ffff009224 */ /* 0x000fe200078e0204 */
[----:B------:R-:W-:-:S02]  /*03c0*/  ISETP.LE.U32.AND P1, PT, R9, UR5, PT ;  /* 0x0000000509007c0c */ /* 0x000fc4000bf23070 */
[C---:B------:R-:W-:Y:S01]  /*03d0*/  ISETP.GT.OR P0, PT, R5.reuse, R14, P0 ;  /* 0x0000000e0500720c */ /* 0x040fe20000704670 */
[----:B------:R-:W-:Y:S01]  /*03e0*/  VIADD R4, R0, 0x1 ;  /* 0x0000000100047836 */ /* 0x000fe20000000000 */
[----:B------:R-:W-:-:S04]  /*03f0*/  ISETP.EQ.AND P1, PT, R5, R16, !P1 ;  /* 0x000000100500720c */ /* 0x000fc80004f22270 */
[----:B------:R-:W-:Y:S01]  /*0400*/  ISETP.GT.OR P1, PT, R5, R16, P1 ;  /* 0x000000100500720c */ /* 0x000fe20000f24670 */
[----:B------:R-:W-:-:S04]  /*0410*/  @!P2 IMAD.MOV R4, RZ, RZ, R0 ;  /* 0x000000ffff04a224 */ /* 0x000fc800078e0200 */
[----:B------:R-:W-:Y:S02]  /*0420*/  VIADD R0, R4, 0x1 ;  /* 0x0000000104007836 */ /* 0x000fe40000000000 */
[----:B------:R-:W-:Y:S01]  /*0430*/  @!P0 IMAD.MOV R0, RZ, RZ, R4 ;  /* 0x000000ffff008224 */ /* 0x000fe200078e0204 */
[----:B------:R-:W-:-:S03]  /*0440*/  IADD3 R2, P0, PT, R2, 0x20, RZ ;  /* 0x0000002002027810 */ /* 0x000fc60007f1e0ff */
[----:B------:R-:W-:Y:S02]  /*0450*/  VIADD R7, R0, 0x1 ;  /* 0x0000000100077836 */ /* 0x000fe40000000000 */
[----:B------:R-:W-:Y:S02]  /*0460*/  IMAD.X R3, RZ, RZ, R3, P0 ;  /* 0x000000ffff037224 */ /* 0x000fe400000e0603 */
[----:B------:R-:W-:Y:S01]  /*0470*/  @!P1 IMAD.MOV R7, RZ, RZ, R0 ;  /* 0x000000ffff079224 */ /* 0x000fe200078e0200 */
[----:B------:R-:W-:Y:S06]  /*0480*/  BRA.U UP0, `(.L_x_1) ;  /* 0xfffffffd00107547 */ /* 0x000fec000b83ffff */
[----:B------:R-:W0:Y:S02]  /*0490*/  LDC.64 R2, c[0x0][0x388] ;  /* 0x0000e200ff027b82 */ /* 0x000e240000000a00 */
[----:B0-----:R-:W-:-:S05]  /*04a0*/  IMAD.WIDE.U32 R2, R7, 0x4, R2 ;  /* 0x0000000407027825 */ /* 0x001fca00078e0002 */
[----:B------:R-:W-:Y:S01]  /*04b0*/  STG.E desc[UR8][R2.64], R5 ;  /* 0x0000000502007986 */ /* 0x000fe2000c101908 */
[----:B------:R-:W-:Y:S05]  /*04c0*/  EXIT ;  /* 0x000000000000794d */ /* 0x000fea0003800000 */
.L_x_2:
        /* <DEDUP_REMOVED lines=11> */
.L_x_4:


//--------------------- .nv.shared.reserved.0     --------------------------
	.section	.nv.shared.reserved.0,"aw",@nobits
	.weak		__nv_reservedSMEM_offset_0_alias
	.size		__nv_reservedSMEM_offset_0_alias, 0, 64
	.other		__nv_reservedSMEM_offset_0_alias,@"STO_CUDA_RESERVED_SHARED STV_DEFAULT"
__nv_reservedSMEM_offset_0_alias:
	.zero		0
	.zero		64


//--------------------- .nv.global                --------------------------
	.section	.nv.global,"aw",@nobits
.nv.global:
	.type		_ZN34_INTERNAL_af8bef4c_4_k_cu_5adf1e286thrust24THRUST_300001_SM_1000_NS12placeholders2_8E,@object
	.size		_ZN34_INTERNAL_af8bef4c_4_k_cu_5adf1e286thrust24THRUST_300001_SM_1000_NS12placeholders2_8E,(_ZN34_INTERNAL_af8bef4c_4_k_cu_5adf1e284cuda3std3__436_GLOBAL__N__af8bef4c_4_k_cu_5adf1e286ignoreE - _ZN34_INTERNAL_af8bef4c_4_k_cu_5adf1e286thrust24THRUST_300001_SM_1000_NS12placeholders2_8E)
_ZN34_INTERNAL_af8bef4c_4_k_cu_5adf1e286thrust24THRUST_300001_SM_1000_NS12placeholders2_8E:
	.zero		1
	.type		_ZN34_INTERNAL_af8bef4c_4_k_cu_5adf1e284cuda3std3__436_GLOBAL__N__af8bef4c_4_k_cu_5adf1e286ignoreE,@object
	.size		_ZN34_INTERNAL_af8bef4c_4_k_cu_5adf1e284cuda3std3__436_GLOBAL__N__af8bef4c_4_k_cu_5adf1e286ignoreE,(_ZN34_INTERNAL_af8bef4c_4_k_cu_5adf1e284cuda3std6ranges3__45__cpo4dataE - _ZN34_INTERNAL_af8bef4c_4_k_cu_5adf1e284cuda3std3__436_GLOBAL__N__af8bef4c_4_k_cu_5adf1e286ignoreE)
_ZN34_INTERNAL_af8bef4c_4_k_cu_5adf1e284cuda3std3__436_GLOBAL__N__af8bef4c_4_k_cu_5adf1e286ignoreE:
	.zero		1
	.type		_ZN34_INTERNAL_af8bef4c_4_k_cu_5adf1e284cuda3std6ranges3__45__cpo4dataE,@object
	.size		_ZN34_INTERNAL_af8bef4c_4_k_cu_5adf1e284cuda3std6ranges3__45__cpo4dataE,(_ZN34_INTERNAL_af8bef4c_4_k_cu_5adf1e286thrust24THRUST_300001_SM_1000_NS6system3cpp3parE - _ZN34_INTERNAL_af8bef4c_4_k_cu_5adf1e284cuda3std6ranges3__45__cpo4dataE)
_ZN34_INTERNAL_af8bef4c_4_k_cu_5adf1e284cuda3std6ranges3__45__cpo4dataE:
	.zero		1
	.type		_ZN34_INTERNAL_af8bef4c_4_k_cu_5adf1e286thrust24THRUST_300001_SM_1000_NS6system3cpp3parE,@object
	.size		_ZN34_INTERNAL_af8bef4c_4_k_cu_5adf1e286thrust24THRUST_300001_SM_1000_NS6system3cpp3parE,(_ZN34_INTERNAL_af8bef4c_4_k_cu_5adf1e284cuda3std3__45__cpo5beginE - _ZN34_INTERNAL_af8bef4c_4_k_cu_5adf1e286thrust24THRUST_300001_SM_1000_NS6system3cpp3parE)
_ZN34_INTERNAL_af8bef4c_4_k_cu_5adf1e286thrust24THRUST_300001_SM_1000_NS6system3cpp3parE:
	.zero		1
	.type		_ZN34_INTERNAL_af8bef4c_4_k_cu_5adf1e284cuda3std3__45__cpo5beginE,@object
	.size		_ZN34_INTERNAL_af8bef4c_4_k_cu_5adf1e284cuda3std3__45__cpo5beginE,(_ZN34_INTERNAL_af8bef4c_4_k_cu_5adf1e284cuda3std6ranges3__45__cpo5beginE - _ZN34_INTERNAL_af8bef4c_4_k_cu_5adf1e284cuda3std3__45__cpo5beginE)
_ZN34_INTERNAL_af8bef4c_4_k_cu_5adf1e284cuda3std3__45__cpo5beginE:
	.zero		1
	.type		_ZN34_INTERNAL_af8bef4c_4_k_cu_5adf1e284cuda3std6ranges3__45__cpo5beginE,@object
	.size		_ZN34_INTERNAL_af8bef4c_4_k_cu_5adf1e284cuda3std6ranges3__45__cpo5beginE,(_ZN34_INTERNAL_af8bef4c_4_k_cu_5adf1e286thrust24THRUST_300001_SM_1000_NS6deviceE - _ZN34_INTERNAL_af8bef4c_4_k_cu_5adf1e284cuda3std6ranges3__45__cpo5beginE)
_ZN34_INTERNAL_af8bef4c_4_k_cu_5adf1e284cuda3std6ranges3__45__cpo5beginE:
	.zero		1
	.type		_ZN34_INTERNAL_af8bef4c_4_k_cu_5adf1e286thrust24THRUST_300001_SM_1000_NS6deviceE,@object
	.size		_ZN34_INTERNAL_af8bef4c_4_k_cu_5adf1e286thrust24THRUST_300001_SM_1000_NS6deviceE,(_ZN34_INTERNAL_af8bef4c_4_k_cu_5adf1e284cuda3std3__47nulloptE - _ZN34_INTERNAL_af8bef4c_4_k_cu_5adf1e286thrust24THRUST_300001_SM_1000_NS6deviceE)
_ZN34_INTERNAL_af8bef4c_4_k_cu_5adf1e286thrust24THRUST_300001_SM_1000_NS6deviceE:
	.zero		1
	.type		_ZN34_INTERNAL_af8bef4c_4_k_cu_5adf1e284cuda3std3__47nulloptE,@object
	.size		_ZN34_INTERNAL_af8bef4c_4_k_cu_5adf1e284cuda3std3__47nulloptE,(_ZN34_INTERNAL_af8bef4c_4_k_cu_5adf1e284cuda3std6ranges3__45__cpo8distanceE - _ZN34_INTERNAL_af8bef4c_4_k_cu_5adf1e284cuda3std3__47nulloptE)
_ZN34_INTERNAL_af8bef4c_4_k_cu_5adf1e284cuda3std3__47nulloptE:
	.zero		1
	.type		_ZN34_INTERNAL_af8bef4c_4_k_cu_5adf1e284cuda3std6ranges3__45__cpo8distanceE,@object
	.size		_ZN34_INTERNAL_af8bef4c_4_k_cu_5adf1e284cuda3std6ranges3__45__cpo8distanceE,(_ZN34_INTERNAL_af8bef4c_4_k_cu_5adf1e286thrust24THRUST_300001_SM_1000_NS12placeholders2_4E - _ZN34_INTERNAL_af8bef4c_4_k_cu_5adf1e284cuda3std6ranges3__45__cpo8distanceE)
_ZN34_INTERNAL_af8bef4c_4_k_cu_5adf1e284cuda3std6ranges3__45__cpo8distanceE:
	.zero		1
	.type		_ZN34_INTERNAL_af8bef4c_4_k_cu_5adf1e286thrust24THRUST_300001_SM_1000_NS12placeholders2_4E,@object
	.size		_ZN34_INTERNAL_af8bef4c_4_k_cu_5adf1e286thrust24THRUST_300001_SM_1000_NS12placeholders2_4E,(_ZN34_INTERNAL_af8bef4c_4_k_cu_5adf1e284cuda3std3__45__cpo6rbeginE - _ZN34_INTERNAL_af8bef4c_4_k_cu_5adf1e286thrust24THRUST_300001_SM_1000_NS12placeholders2_4E)
_ZN34_INTERNAL_af8bef4c_4_k_cu_5adf1e286thrust24THRUST_300001_SM_1000_NS12placeholders2_4E:
	.zero		1
	.type		_ZN34_INTERNAL_af8bef4c_4_k_cu_5adf1e284cuda3std3__45__cpo6rbeginE,@object
	.size		_ZN34_INTERNAL_af8bef4c_4_k_cu_5adf1e284cuda3std3__45__cpo6rbeginE,(_ZN34_INTERNAL_af8bef4c_4_k_cu_5adf1e284cuda3std6ranges3__45__cpo7advanceE - _ZN34_INTERNAL_af8bef4c_4_k_cu_5adf1e284cuda3std3__45__cpo6rbeginE)
_ZN34_INTERNAL_af8bef4c_4_k_cu_5adf1e284cuda3std3__45__cpo6rbeginE:
	.zero		1
	.type		_ZN34_INTERNAL_af8bef4c_4_k_cu_5adf1e284cuda3std6ranges3__45__cpo7advanceE,@object
	.size		_ZN34_INTERNAL_af8bef4c_4_k_cu_5adf1e284cuda3std6ranges3__45__cpo7advanceE,(_ZN34_INTERNAL_af8bef4c_4_k_cu_5adf1e286thrust24THRUST_300001_SM_1000_NS12placeholders3_10E - _ZN34_INTERNAL_af8bef4c_4_k_cu_5adf1e284cuda3std6ranges3__45__cpo7advanceE)
_ZN34_INTERNAL_af8bef4c_4_k_cu_5adf1e284cuda3std6ranges3__45__cpo7advanceE:
	.zero		1
	.type		_ZN34_INTERNAL_af8bef4c_4_k_cu_5adf1e286thrust24THRUST_300001_SM_1000_NS12placeholders3_10E,@object
	.size		_ZN34_INTERNAL_af8bef4c_4_k_cu_5adf1e286thrust24THRUST_300001_SM_1000_NS12placeholders3_10E,(_ZN34_INTERNAL_af8bef4c_4_k_cu_5adf1e284cuda3std3__48in_placeE - _ZN34_INTERNAL_af8bef4c_4_k_cu_5adf1e286thrust24THRUST_300001_SM_1000_NS12placeholders3_10E)
_ZN34_INTERNAL_af8bef4c_4_k_cu_5adf1e286thrust24THRUST_300001_SM_1000_NS12placeholders3_10E:
	.zero		1
	.type		_ZN34_INTERNAL_af8bef4c_4_k_cu_5adf1e284cuda3std3__48in_placeE,@object
	.size		_ZN34_INTERNAL_af8bef4c_4_k_cu_5adf1e284cuda3std3__48in_placeE,(_ZN34_INTERNAL_af8bef4c_4_k_cu_5adf1e284cuda3std6ranges3__45__cpo4sizeE - _ZN34_INTERNAL_af8bef4c_4_k_cu_5adf1e284cuda3std3__48in_placeE)
_ZN34_INTERNAL_af8bef4c_4_k_cu_5adf1e284cuda3std3__48in_placeE:
	.zero		1
	.type		_ZN34_INTERNAL_af8bef4c_4_k_cu_5adf1e284cuda3std6ranges3__45__cpo4sizeE,@object
	.size		_ZN34_INTERNAL_af8bef4c_4_k_cu_5adf1e284cuda3std6ranges3__45__cpo4sizeE,(_ZN34_INTERNAL_af8bef4c_4_k_cu_5adf1e286thrust24THRUST_300001_SM_1000_NS12placeholders2_2E - _ZN34_INTERNAL_af8bef4c_4_k_cu_5adf1e284cuda3std6ranges3__45__cpo4sizeE)
_ZN34_INTERNAL_af8bef4c_4_k_cu_5adf1e284cuda3std6ranges3__45__cpo4sizeE:
	.zero		1
	.type		_ZN34_INTERNAL_af8bef4c_4_k_cu_5adf1e286thrust24THRUST_300001_SM_1000_NS12placeholders2_2E,@object
	.size		_ZN34_INTERNAL_af8bef4c_4_k_cu_5adf1e286thrust24THRUST_300001_SM_1000_NS12placeholders2_2E,(_ZN34_INTERNAL_af8bef4c_4_k_cu_5adf1e284cuda3std3__45__cpo6cbeginE - _ZN34_INTERNAL_af8bef4c_4_k_cu_5adf1e286thrust24THRUST_300001_SM_1000_NS12placeholders2_2E)
_ZN34_INTERNAL_af8bef4c_4_k_cu_5adf1e286thrust24THRUST_300001_SM_1000_NS12placeholders2_2E:
	.zero		1
	.type		_ZN34_INTERNAL_af8bef4c_4_k_cu_5adf1e284cuda3std3__45__cpo6cbeginE,@object
	.size		_ZN34_INTERNAL_af8bef4c_4_k_cu_5adf1e284cuda3std3__45__cpo6cbeginE,(_ZN34_INTERNAL_af8bef4c_4_k_cu_5adf1e284cuda3std6ranges3__45__cpo6cbeginE - _ZN34_INTERNAL_af8bef4c_4_k_cu_5adf1e284cuda3std3__45__cpo6cbeginE)
_ZN34_INTERNAL_af8bef4c_4_k_cu_5adf1e284cuda3std3__45__cpo6cbeginE:
	.zero		1
	.type		_ZN34_INTERNAL_af8bef4c_4_k_cu_5adf1e284cuda3std6ranges3__45__cpo6cbeginE,@object
	.size		_ZN34_INTERNAL_af8bef4c_4_k_cu_5adf1e284cuda3std6ranges3__45__cpo6cbeginE,(_ZN34_INTERNAL_af8bef4c_4_k_cu_5adf1e286thrust24THRUST_300001_SM_1000_NS12placeholders2_6E - _ZN34_INTERNAL_af8bef4c_4_k_cu_5adf1e284cuda3std6ranges3__45__cpo6cbeginE)
_ZN34_INTERNAL_af8bef4c_4_k_cu_5adf1e284cuda3std6ranges3__45__cpo6cbeginE:
	.zero		1
	.type		_ZN34_INTERNAL_af8bef4c_4_k_cu_5adf1e286thrust24THRUST_300001_SM_1000_NS12placeholders2_6E,@object
	.size		_ZN34_INTERNAL_af8bef4c_4_k_cu_5adf1e286thrust24THRUST_300001_SM_1000_NS12placeholders2_6E,(_ZN34_INTERNAL_af8bef4c_4_k_cu_5adf1e284cuda3std3__45__cpo7crbeginE - _ZN34_INTERNAL_af8bef4c_4_k_cu_5adf1e286thrust24THRUST_300001_SM_1000_NS12placeholders2_6E)
_ZN34_INTERNAL_af8bef4c_4_k_cu_5adf1e286thrust24THRUST_300001_SM_1000_NS12placeholders2_6E:
	.zero		1
	.type		_ZN34_INTERNAL_af8bef4c_4_k_cu_5adf1e284cuda3std3__45__cpo7crbeginE,@object
	.size		_ZN34_INTERNAL_af8bef4c_4_k_cu_5adf1e284cuda3std3__45__cpo7crbeginE,(_ZN34_INTERNAL_af8bef4c_4_k_cu_5adf1e284cuda3std6ranges3__45__cpo4nextE - _ZN34_INTERNAL_af8bef4c_4_k_cu_5adf1e284cuda3std3__45__cpo7crbeginE)
_ZN34_INTERNAL_af8bef4c_4_k_cu_5adf1e284cuda3std3__45__cpo7crbeginE:
	.zero		1
	.type		_ZN34_INTERNAL_af8bef4c_4_k_cu_5adf1e284cuda3std6ranges3__45__cpo4nextE,@object
	.size		_ZN34_INTERNAL_af8bef4c_4_k_cu_5adf1e284cuda3std6ranges3__45__cpo4nextE,(_ZN34_INTERNAL_af8bef4c_4_k_cu_5adf1e284cuda3std6ranges3__45__cpo4swapE - _ZN34_INTERNAL_af8bef4c_4_k_cu_5adf1e284cuda3std6ranges3__45__cpo4nextE)
_ZN34_INTERNAL_af8bef4c_4_k_cu_5adf1e284cuda3std6ranges3__45__cpo4nextE:
	.zero		1
	.type		_ZN34_INTERNAL_af8bef4c_4_k_cu_5adf1e284cuda3std6ranges3__45__cpo4swapE,@object
	.size		_ZN34_INTERNAL_af8bef4c_4_k_cu_5adf1e284cuda3std6ranges3__45__cpo4swapE,(_ZN34_INTERNAL_af8bef4c_4_k_cu_5adf1e286thrust24THRUST_300001_SM_1000_NS8cuda_cub10par_nosyncE - _ZN34_INTERNAL_af8bef4c_4_k_cu_5adf1e284cuda3std6ranges3__45__cpo4swapE)
_ZN34_INTERNAL_af8bef4c_4_k_cu_5adf1e284cuda3std6ranges3__45__cpo4swapE:
	.zero		1
	.type		_ZN34_INTERNAL_af8bef4c_4_k_cu_5adf1e286thrust24THRUST_300001_SM_1000_NS8cuda_cub10par_nosyncE,@object
	.size		_ZN34_INTERNAL_af8bef4c_4_k_cu_5adf1e286thrust24THRUST_300001_SM_1000_NS8cuda_cub10par_nosyncE,(_ZN34_INTERNAL_af8bef4c_4_k_cu_5adf1e286thrust24THRUST_300001_SM_1000_NS3seqE - _ZN34_INTERNAL_af8bef4c_4_k_cu_5adf1e286thrust24THRUST_300001_SM_1000_NS8cuda_cub10par_nosyncE)
_ZN34_INTERNAL_af8bef4c_4_k_cu_5adf1e286thrust24THRUST_300001_SM_1000_NS8cuda_cub10par_nosyncE:
	.zero		1
	.type		_ZN34_INTERNAL_af8bef4c_4_k_cu_5adf1e286thrust24THRUST_300001_SM_1000_NS3seqE,@object
	.size		_ZN34_INTERNAL_af8bef4c_4_k_cu_5adf1e286thrust24THRUST_300001_SM_1000_NS3seqE,(_ZN34_INTERNAL_af8bef4c_4_k_cu_5adf1e284cuda3std3__420unreachable_sentinelE - _ZN34_INTERNAL_af8bef4c_4_k_cu_5adf1e286thrust24THRUST_300001_SM_1000_NS3seqE)
_ZN34_INTERNAL_af8bef4c_4_k_cu_5adf1e286thrust24THRUST_300001_SM_1000_NS3seqE:
	.zero		1
	.type		_ZN34_INTERNAL_af8bef4c_4_k_cu_5adf1e284cuda3std3__420unreachable_sentinelE,@object
	.size		_ZN34_INTERNAL_af8bef4c_4_k_cu_5adf1e284cuda3std3__420unreachable_sentinelE,(_ZN34_INTERNAL_af8bef4c_4_k_cu_5adf1e284cuda3std6ranges3__45__cpo5ssizeE - _ZN34_INTERNAL_af8bef4c_4_k_cu_5adf1e284cuda3std3__420unreachable_sentinelE)
_ZN34_INTERNAL_af8bef4c_4_k_cu_5adf1e284cuda3std3__420unreachable_sentinelE:
	.zero		1
	.type		_ZN34_INTERNAL_af8bef4c_4_k_cu_5adf1e284cuda3std6ranges3__45__cpo5ssizeE,@object
	.size		_ZN34_INTERNAL_af8bef4c_4_k_cu_5adf1e284cuda3std6ranges3__45__cpo5ssizeE,(_ZN34_INTERNAL_af8bef4c_4_k_cu_5adf1e286thrust24THRUST_300001_SM_1000_NS12placeholders2_3E - _ZN34_INTERNAL_af8bef4c_4_k_cu_5adf1e284cuda3std6ranges3__45__cpo5ssizeE)
_ZN34_INTERNAL_af8bef4c_4_k_cu_5adf1e284cuda3std6ranges3__45__cpo5ssizeE:
	.zero		1
	.type		_ZN34_INTERNAL_af8bef4c_4_k_cu_5adf1e286thrust24THRUST_300001_SM_1000_NS12placeholders2_3E,@object
	.size		_ZN34_INTERNAL_af8bef4c_4_k_cu_5adf1e286thrust24THRUST_300001_SM_1000_NS12placeholders2_3E,(_ZN34_INTERNAL_af8bef4c_4_k_cu_5adf1e284cuda3std3__45__cpo4cendE - _ZN34_INTERNAL_af8bef4c_4_k_cu_5adf1e286thrust24THRUST_300001_SM_1000_NS12placeholders2_3E)
_ZN34_INTERNAL_af8bef4c_4_k_cu_5adf1e286thrust24THRUST_300001_SM_1000_NS12placeholders2_3E:
	.zero		1
	.type		_ZN34_INTERNAL_af8bef4c_4_k_cu_5adf1e284cuda3std3__45__cpo4cendE,@object
	.size		_ZN34_INTERNAL_af8bef4c_4_k_cu_5adf1e284cuda3std3__45__cpo4cendE,(_ZN34_INTERNAL_af8bef4c_4_k_cu_5adf1e284cuda3std6ranges3__45__cpo4cendE - _ZN34_INTERNAL_af8bef4c_4_k_cu_5adf1e284cuda3std3__45__cpo4cendE)
_ZN34_INTERNAL_af8bef4c_4_k_cu_5adf1e284cuda3std3__45__cpo4cendE:
	.zero		1
	.type		_ZN34_INTERNAL_af8bef4c_4_k_cu_5adf1e284cuda3std6ranges3__45__cpo4cendE,@object
	.size		_ZN34_INTERNAL_af8bef4c_4_k_cu_5adf1e284cuda3std6ranges3__45__cpo4cendE,(_ZN34_INTERNAL_af8bef4c_4_k_cu_5adf1e286thrust24THRUST_300001_SM_1000_NS12placeholders2_7E - _ZN34_INTERNAL_af8bef4c_4_k_cu_5adf1e284cuda3std6ranges3__45__cpo4cendE)
_ZN34_INTERNAL_af8bef4c_4_k_cu_5adf1e284cuda3std6ranges3__45__cpo4cendE:
	.zero		1
	.type		_ZN34_INTERNAL_af8bef4c_4_k_cu_5adf1e286thrust24THRUST_300001_SM_1000_NS12placeholders2_7E,@object
	.size		_ZN34_INTERNAL_af8bef4c_4_k_cu_5adf1e286thrust24THRUST_300001_SM_1000_NS12placeholders2_7E,(_ZN34_INTERNAL_af8bef4c_4_k_cu_5adf1e284cuda3std3__45__cpo5crendE - _ZN34_INTERNAL_af8bef4c_4_k_cu_5adf1e286thrust24THRUST_300001_SM_1000_NS12placeholders2_7E)
_ZN34_INTERNAL_af8bef4c_4_k_cu_5adf1e286thrust24THRUST_300001_SM_1000_NS12placeholders2_7E:
	.zero		1
	.type		_ZN34_INTERNAL_af8bef4c_4_k_cu_5adf1e284cuda3std3__45__cpo5crendE,@object
	.size		_ZN34_INTERNAL_af8bef4c_4_k_cu_5adf1e284cuda3std3__45__cpo5crendE,(_ZN34_INTERNAL_af8bef4c_4_k_cu_5adf1e284cuda3std6ranges3__45__cpo4prevE - _ZN34_INTERNAL_af8bef4c_4_k_cu_5adf1e284cuda3std3__45__cpo5crendE)
_ZN34_INTERNAL_af8bef4c_4_k_cu_5adf1e284cuda3std3__45__cpo5crendE:
	.zero		1
	.type		_ZN34_INTERNAL_af8bef4c_4_k_cu_5adf1e284cuda3std6ranges3__45__cpo4prevE,@object
	.size		_ZN34_INTERNAL_af8bef4c_4_k_cu_5adf1e284cuda3std6ranges3__45__cpo4prevE,(_ZN34_INTERNAL_af8bef4c_4_k_cu_5adf1e284cuda3std6ranges3__45__cpo9iter_moveE - _ZN34_INTERNAL_af8bef4c_4_k_cu_5adf1e284cuda3std6ranges3__45__cpo4prevE)
_ZN34_INTERNAL_af8bef4c_4_k_cu_5adf1e284cuda3std6ranges3__45__cpo4prevE:
	.zero		1
	.type		_ZN34_INTERNAL_af8bef4c_4_k_cu_5adf1e284cuda3std6ranges3__45__cpo9iter_moveE,@object
	.size		_ZN34_INTERNAL_af8bef4c_4_k_cu_5adf1e284cuda3std6ranges3__45__cpo9iter_moveE,(_ZN34_INTERNAL_af8bef4c_4_k_cu_5adf1e286thrust24THRUST_300001_SM_1000_NS6system6detail10sequential3seqE - _ZN34_INTERNAL_af8bef4c_4_k_cu_5adf1e284cuda3std6ranges3__45__cpo9iter_moveE)
_ZN34_INTERNAL_af8bef4c_4_k_cu_5adf1e284cuda3std6ranges3__45__cpo9iter_moveE:
	.zero		1
	.type		_ZN34_INTERNAL_af8bef4c_4_k_cu_5adf1e286thrust24THRUST_300001_SM_1000_NS6system6detail10sequential3seqE,@object
	.size		_ZN34_INTERNAL_af8bef4c_4_k_cu_5adf1e286thrust24THRUST_300001_SM_1000_NS6system6detail10sequential3seqE,(_ZN34_INTERNAL_af8bef4c_4_k_cu_5adf1e286thrust24THRUST_300001_SM_1000_NS12placeholders2_9E - _ZN34_INTERNAL_af8bef4c_4_k_cu_5adf1e286thrust24THRUST_300001_SM_1000_NS6system6detail10sequential3seqE)
_ZN34_INTERNAL_af8bef4c_4_k_cu_5adf1e286thrust24THRUST_300001_SM_1000_NS6system6detail10sequential3seqE:
	.zero		1
	.type		_ZN34_INTERNAL_af8bef4c_4_k_cu_5adf1e286thrust24THRUST_300001_SM_1000_NS12placeholders2_9E,@object
	.size		_ZN34_INTERNAL_af8bef4c_4_k_cu_5adf1e286thrust24THRUST_300001_SM_1000_NS12placeholders2_9E,(_ZN34_INTERNAL_af8bef4c_4_k_cu_5adf1e284cuda3std3__419piecewise_constructE - _ZN34_INTERNAL_af8bef4c_4_k_cu_5adf1e286thrust24THRUST_300001_SM_1000_NS12placeholders2_9E)
_ZN34_INTERNAL_af8bef4c_4_k_cu_5adf1e286thrust24THRUST_300001_SM_1000_NS12placeholders2_9E:
	.zero		1
	.type		_ZN34_INTERNAL_af8bef4c_4_k_cu_5adf1e284cuda3std3__419piecewise_constructE,@object
	.size		_ZN34_INTERNAL_af8bef4c_4_k_cu_5adf1e284cuda3std3__419piecewise_constructE,(_ZN34_INTERNAL_af8bef4c_4_k_cu_5adf1e284cuda3std6ranges3__45__cpo5cdataE - _ZN34_INTERNAL_af8bef4c_4_k_cu_5adf1e284cuda3std3__419piecewise_constructE)
_ZN34_INTERNAL_af8bef4c_4_k_cu_5adf1e284cuda3std3__419piecewise_constructE:
	.zero		1
	.type		_ZN34_INTERNAL_af8bef4c_4_k_cu_5adf1e284cuda3std6ranges3__45__cpo5cdataE,@object
	.size		_ZN34_INTERNAL_af8bef4c_4_k_cu_5adf1e284cuda3std6ranges3__45__cpo5cdataE,(_ZN34_INTERNAL_af8bef4c_4_k_cu_5adf1e286thrust24THRUST_300001_SM_1000_NS12placeholders2_1E - _ZN34_INTERNAL_af8bef4c_4_k_cu_5adf1e284cuda3std6ranges3__45__cpo5cdataE)
_ZN34_INTERNAL_af8bef4c_4_k_cu_5adf1e284cuda3std6ranges3__45__cpo5cdataE:
	.zero		1
	.type		_ZN34_INTERNAL_af8bef4c_4_k_cu_5adf1e286thrust24THRUST_300001_SM_1000_NS12placeholders2_1E,@object
	.size		_ZN34_INTERNAL_af8bef4c_4_k_cu_5adf1e286thrust24THRUST_300001_SM_1000_NS12placeholders2_1E,(_ZN34_INTERNAL_af8bef4c_4_k_cu_5adf1e284cuda3std3__45__cpo3endE - _ZN34_INTERNAL_af8bef4c_4_k_cu_5adf1e286thrust24THRUST_300001_SM_1000_NS12placeholders2_1E)
_ZN34_INTERNAL_af8bef4c_4_k_cu_5adf1e286thrust24THRUST_300001_SM_1000_NS12placeholders2_1E:
	.zero		1
	.type		_ZN34_INTERNAL_af8bef4c_4_k_cu_5adf1e284cuda3std3__45__cpo3endE,@object
	.size		_ZN34_INTERNAL_af8bef4c_4_k_cu_5adf1e284cuda3std3__45__cpo3endE,(_ZN34_INTERNAL_af8bef4c_4_k_cu_5adf1e284cuda3std6ranges3__45__cpo3endE - _ZN34_INTERNAL_af8bef4c_4_k_cu_5adf1e284cuda3std3__45__cpo3endE)
_ZN34_INTERNAL_af8bef4c_4_k_cu_5adf1e284cuda3std3__45__cpo3endE:
	.zero		1
	.type		_ZN34_INTERNAL_af8bef4c_4_k_cu_5adf1e284cuda3std6ranges3__45__cpo3endE,@object
	.size		_ZN34_INTERNAL_af8bef4c_4_k_cu_5adf1e284cuda3std6ranges3__45__cpo3endE,(_ZN34_INTERNAL_af8bef4c_4_k_cu_5adf1e286thrust24THRUST_300001_SM_1000_NS12placeholders2_5E - _ZN34_INTERNAL_af8bef4c_4_k_cu_5adf1e284cuda3std6ranges3__45__cpo3endE)
_ZN34_INTERNAL_af8bef4c_4_k_cu_5adf1e284cuda3std6ranges3__45__cpo3endE:
	.zero		1
	.type		_ZN34_INTERNAL_af8bef4c_4_k_cu_5adf1e286thrust24THRUST_300001_SM_1000_NS12placeholders2_5E,@object
	.size		_ZN34_INTERNAL_af8bef4c_4_k_cu_5adf1e286thrust24THRUST_300001_SM_1000_NS12placeholders2_5E,(_ZN34_INTERNAL_af8bef4c_4_k_cu_5adf1e284cuda3std3__45__cpo4rendE - _ZN34_INTERNAL_af8bef4c_4_k_cu_5adf1e286thrust24THRUST_300001_SM_1000_NS12placeholders2_5E)
_ZN34_INTERNAL_af8bef4c_4_k_cu_5adf1e286thrust24THRUST_300001_SM_1000_NS12placeholders2_5E:
	.zero		1
	.type		_ZN34_INTERNAL_af8bef4c_4_k_cu_5adf1e284cuda3std3__45__cpo4rendE,@object
	.size		_ZN34_INTERNAL_af8bef4c_4_k_cu_5adf1e284cuda3std3__45__cpo4rendE,(_ZN34_INTERNAL_af8bef4c_4_k_cu_5adf1e284cuda3std6ranges3__45__cpo9iter_swapE - _ZN34_INTERNAL_af8bef4c_4_k_cu_5adf1e284cuda3std3__45__cpo4rendE)
_ZN34_INTERNAL_af8bef4c_4_k_cu_5adf1e284cuda3std3__45__cpo4rendE:
	.zero		1
	.type		_ZN34_INTERNAL_af8bef4c_4_k_cu_5adf1e284cuda3std6ranges3__45__cpo9iter_swapE,@object
	.size		_ZN34_INTERNAL_af8bef4c_4_k_cu_5adf1e284cuda3std6ranges3__45__cpo9iter_swapE,(_ZN34_INTERNAL_af8bef4c_4_k_cu_5adf1e284cuda3std3__48unexpectE - _ZN34_INTERNAL_af8bef4c_4_k_cu_5adf1e284cuda3std6ranges3__45__cpo9iter_swapE)
_ZN34_INTERNAL_af8bef4c_4_k_cu_5adf1e284cuda3std6ranges3__45__cpo9iter_swapE:
	.zero		1
	.type		_ZN34_INTERNAL_af8bef4c_4_k_cu_5adf1e284cuda3std3__48unexpectE,@object
	.size		_ZN34_INTERNAL_af8bef4c_4_k_cu_5adf1e284cuda3std3__48unexpectE,(_ZN34_INTERNAL_af8bef4c_4_k_cu_5adf1e286thrust24THRUST_300001_SM_1000_NS8cuda_cub3parE - _ZN34_INTERNAL_af8bef4c_4_k_cu_5adf1e284cuda3std3__48unexpectE)
_ZN34_INTERNAL_af8bef4c_4_k_cu_5adf1e284cuda3std3__48unexpectE:
	.zero		1
	.type		_ZN34_INTERNAL_af8bef4c_4_k_cu_5adf1e286thrust24THRUST_300001_SM_1000_NS8cuda_cub3parE,@object
	.size		_ZN34_INTERNAL_af8bef4c_4_k_cu_5adf1e286thrust24THRUST_300001_SM_1000_NS8cuda_cub3parE,(.L_29 - _ZN34_INTERNAL_af8bef4c_4_k_cu_5adf1e286thrust24THRUST_300001_SM_1000_NS8cuda_cub3parE)
_ZN34_INTERNAL_af8bef4c_4_k_cu_5adf1e286thrust24THRUST_300001_SM_1000_NS8cuda_cub3parE:
	.zero		1
.L_29:


//--------------------- .nv.constant0._ZN3cub18CUB_300001_SM_10006detail11EmptyKernelIvEEvv --------------------------
	.section	.nv.constant0._ZN3cub18CUB_300001_SM_10006detail11EmptyKernelIvEEvv,"a",@progbits
	.sectionflags	@""
	.align	4
.nv.constant0._ZN3cub18CUB_300001_SM_10006detail11EmptyKernelIvEEvv:
	.zero		896


//--------------------- .nv.constant0._Z9rank_sortPiS_ --------------------------
	.section	.nv.constant0._Z9rank_sortPiS_,"a",@progbits
	.sectionflags	@""
	.align	4
.nv.constant0._Z9rank_sortPiS_:
	.zero		912


//--------------------- SYMBOLS --------------------------

	.type		.nv.reservedSmem.offset0,@object
	.size		.nv.reservedSmem.offset0,0x4
